//
// Generated by NVIDIA NVVM Compiler
//
// Compiler Build ID: CL-36424714
// Cuda compilation tools, release 13.0, V13.0.88
// Based on NVVM 20.0.0
//

.version 9.0
.target sm_100
.address_size 64

	// .globl	_Z8greetGpuv
.extern .func  (.param .b32 func_retval0) vprintf
(
	.param .b64 vprintf_param_0,
	.param .b64 vprintf_param_1
)
;
.global .align 1 .b8 $str[34] = {72, 101, 108, 108, 111, 32, 87, 111, 114, 108, 100, 32, 102, 114, 111, 109, 32, 116, 104, 101, 32, 100, 101, 118, 105, 99, 101, 58, 32, 71, 80, 85, 10};
.global .align 1 .b8 $str$1[25] = {102, 114, 111, 109, 32, 116, 104, 101, 32, 116, 104, 114, 101, 97, 100, 58, 91, 37, 100, 44, 37, 100, 93, 10};

.visible .entry _Z8greetGpuv()
{
	.local .align 8 .b8 	__local_depot0[8];
	.reg .b64 	%SP;
	.reg .b64 	%SPL;
	.reg .b32 	%r<7>;
	.reg .b64 	%rd<7>;

	mov.u64 	%SPL, __local_depot0;
	cvta.local.u64 	%SP, %SPL;
	add.u64 	%rd1, %SP, 0;
	add.u64 	%rd2, %SPL, 0;
	mov.u64 	%rd3, $str;
	cvta.global.u64 	%rd4, %rd3;
	{ // callseq 0, 0
	.param .b64 param0;
	st.param.b64 	[param0], %rd4;
	.param .b64 param1;
	st.param.b64 	[param1], 0;
	.param .b32 retval0;
	call.uni (retval0), 
	vprintf, 
	(
	param0, 
	param1
	);
	ld.param.b32 	%r1, [retval0];
	} // callseq 0
	mov.u32 	%r3, %tid.x;
	mov.u32 	%r4, %ctaid.x;
	st.local.v2.u32 	[%rd2], {%r3, %r4};
	mov.u64 	%rd5, $str$1;
	cvta.global.u64 	%rd6, %rd5;
	{ // callseq 1, 0
	.param .b64 param0;
	st.param.b64 	[param0], %rd6;
	.param .b64 param1;
	st.param.b64 	[param1], %rd1;
	.param .b32 retval0;
	call.uni (retval0), 
	vprintf, 
	(
	param0, 
	param1
	);
	ld.param.b32 	%r5, [retval0];
	} // callseq 1
	ret;

}


// ===== COMPILED SASS (sm_100) =====

	.target	sm_100

	.elftype	@"ET_EXEC"


//--------------------- .note.nv.tkinfo           --------------------------
	.section	.note.nv.tkinfo,"",@"SHT_NOTE"
	.sectionflags	@"SHF_NOTE_NV_TKINFO"
	.tkinfo
        /*0018*/ 	.word	0x00000002
        /*0030*/ 	.string	""
        /*0030*/ 	.string	"ptxas"
        /*0030*/ 	.string	"Cuda compilation tools, release 13.0, V13.0.88"
        /*0030*/ 	.string	"Build cuda_13.0.r13.0/compiler.36424714_0"
        /*0030*/ 	.string	"-arch sm_100 -m 64 "



//--------------------- .note.nv.cuinfo           --------------------------
	.section	.note.nv.cuinfo,"",@"SHT_NOTE"
	.sectionflags	@"SHF_NOTE_NV_CUINFO"
        /*0018*/ 	.short	0x0002
        /*001a*/ 	.short	0x0064
        /*001c*/ 	.short	0x0082
	.zero		2


//--------------------- .nv.info                  --------------------------
	.section	.nv.info,"",@"SHT_CUDA_INFO"
	.align	4


	//----- nvinfo : EIATTR_REGCOUNT
	.align		4
        /*0000*/ 	.byte	0x04, 0x2f
        /*0002*/ 	.short	(.L_3 - .L_2)
	.align		4
.L_2:
        /*0004*/ 	.word	index@(_Z8greetGpuv)
        /*0008*/ 	.word	0x00000018


	//----- nvinfo : EIATTR_FRAME_SIZE
	.align		4
.L_3:
        /*000c*/ 	.byte	0x04, 0x11
        /*000e*/ 	.short	(.L_5 - .L_4)
	.align		4
.L_4:
        /*0010*/ 	.word	index@(_Z8greetGpuv)
        /*0014*/ 	.word	0x00000008


	//----- nvinfo : EIATTR_MIN_STACK_SIZE
	.align		4
.L_5:
        /*0018*/ 	.byte	0x04, 0x12
        /*001a*/ 	.short	(.L_7 - .L_6)
	.align		4
.L_6:
        /*001c*/ 	.word	index@(_Z8greetGpuv)
        /*0020*/ 	.word	0x00000008
.L_7:


//--------------------- .nv.compat                --------------------------
	.section	.nv.compat,"",@"SHT_CUDA_COMPAT_INFO"
	.align	4
        /*0000*/ 	.byte	0x02, 0x09, 0x00, 0x00, 0x02, 0x02, 0x01, 0x00, 0x02, 0x05, 0x05, 0x00, 0x03, 0x07, 0x01, 0x01
        /*0010*/ 	.byte	0x02, 0x03, 0x00, 0x00, 0x02, 0x06, 0x01, 0x00, 0x04, 0x0b, 0x08, 0x00, 0x09, 0x00, 0x00, 0x00
        /*0020*/ 	.byte	0x00, 0x00, 0x00, 0x00


//--------------------- .nv.info._Z8greetGpuv     --------------------------
	.section	.nv.info._Z8greetGpuv,"",@"SHT_CUDA_INFO"
	.sectionflags	@""
	.align	4


	//----- nvinfo : EIATTR_CUDA_API_VERSION
	.align		4
        /*0000*/ 	.byte	0x04, 0x37
        /*0002*/ 	.short	(.L_9 - .L_8)
.L_8:
        /*0004*/ 	.word	0x00000082


	//----- nvinfo : EIATTR_SPARSE_MMA_MASK
	.align		4
.L_9:
        /*0008*/ 	.byte	0x03, 0x50
        /*000a*/ 	.short	0x0000


	//----- nvinfo : EIATTR_MAXREG_COUNT
	.align		4
        /*000c*/ 	.byte	0x03, 0x1b
        /*000e*/ 	.short	0x00ff


	//----- nvinfo : EIATTR_EXTERNS
	.align		4
        /*0010*/ 	.byte	0x04, 0x0f
        /*0012*/ 	.short	(.L_11 - .L_10)


	//   ....[0]....
	.align		4
.L_10:
        /*0014*/ 	.word	index@(vprintf)


	//----- nvinfo : EIATTR_MERCURY_ISA_VERSION
	.align		4
.L_11:
        /*0018*/ 	.byte	0x03, 0x5f
        /*001a*/ 	.short	0x0101


	//----- nvinfo : EIATTR_VRC_CTA_INIT_COUNT
	.align		4
        /*001c*/ 	.byte	0x02, 0x4a
	.zero		1
	.zero		1


	//----- nvinfo : EIATTR_SYSCALL_OFFSETS
	.align		4
        /*0020*/ 	.byte	0x04, 0x46
        /*0022*/ 	.short	(.L_13 - .L_12)


	//   ....[0]....
.L_12:
        /*0024*/ 	.word	0x000000d0


	//   ....[1]....
        /*0028*/ 	.word	0x00000180


	//----- nvinfo : EIATTR_EXIT_INSTR_OFFSETS
	.align		4
.L_13:
        /*002c*/ 	.byte	0x04, 0x1c
        /*002e*/ 	.short	(.L_15 - .L_14)


	//   ....[0]....
.L_14:
        /*0030*/ 	.word	0x00000190


	//----- nvinfo : EIATTR_SW_WAR
	.align		4
.L_15:
        /*0034*/ 	.byte	0x04, 0x36
        /*0036*/ 	.short	(.L_17 - .L_16)
.L_16:
        /*0038*/ 	.word	0x00000008
.L_17:


//--------------------- .nv.callgraph             --------------------------
	.section	.nv.callgraph,"",@"SHT_CUDA_CALLGRAPH"
	.align	4
	.sectionentsize	8
	.align		4
        /*0000*/ 	.word	0x00000000
	.align		4
        /*0004*/ 	.word	0xffffffff
	.align		4
        /*0008*/ 	.word	index@(_Z8greetGpuv)
	.align		4
        /*000c*/ 	.word	index@(vprintf)
	.align		4
        /*0010*/ 	.word	0x00000000
	.align		4
        /*0014*/ 	.word	0xfffffffe
	.align		4
        /*0018*/ 	.word	0x00000000
	.align		4
        /*001c*/ 	.word	0xfffffffd
	.align		4
        /*0020*/ 	.word	0x00000000
	.align		4
        /*0024*/ 	.word	0xfffffffc


//--------------------- .nv.constant4             --------------------------
	.section	.nv.constant4,"a",@progbits
	.align	8
	.align		8
.nv.constant4:
        /*0000*/ 	.dword	vprintf
	.align		8
        /*0008*/ 	.dword	$str
	.align		8
        /*0010*/ 	.dword	$str$1


//--------------------- .text._Z8greetGpuv        --------------------------
	.section	.text._Z8greetGpuv,"ax",@progbits
	.align	128
        .global         _Z8greetGpuv
        .type           _Z8greetGpuv,@function
        .size           _Z8greetGpuv,(.L_x_3 - _Z8greetGpuv)
        .other          _Z8greetGpuv,@"STO_CUDA_ENTRY STV_DEFAULT"
_Z8greetGpuv:
.text._Z8greetGpuv:
[----:B------:R-:W0:Y:S01]  /*0000*/  LDC R1, c[0x0][0x37c] ;  /* 0x0000df00ff017b82 */ /* 0x000e220000000800 */
[----:B------:R-:W-:Y:S01]  /*0010*/  MOV R2, 0x0 ;  /* 0x0000000000027802 */ /* 0x000fe20000000f00 */
[----:B------:R-:W1:Y:S01]  /*0020*/  LDCU UR4, c[0x0][0x2f8] ;  /* 0x00005f00ff0477ac */ /* 0x000e620008000800 */
[----:B0-----:R-:W-:Y:S01]  /*0030*/  VIADD R1, R1, 0xfffffff8 ;  /* 0xfffffff801017836 */ /* 0x001fe20000000000 */
[----:B------:R-:W-:-:S04]  /*0040*/  CS2R R6, SRZ ;  /* 0x0000000000067805 */ /* 0x000fc8000001ff00 */
[----:B------:R0:W2:Y:S01]  /*0050*/  LDC.64 R8, c[0x4][R2] ;  /* 0x0100000002087b82 */ /* 0x0000a20000000a00 */
[----:B------:R-:W3:Y:S01]  /*0060*/  LDCU.64 UR6, c[0x4][0x8] ;  /* 0x01000100ff0677ac */ /* 0x000ee20008000a00 */
[----:B------:R-:W4:Y:S01]  /*0070*/  LDCU UR5, c[0x0][0x2fc] ;  /* 0x00005f80ff0577ac */ /* 0x000f220008000800 */
[----:B-1----:R-:W-:Y:S01]  /*0080*/  IADD3 R16, P0, PT, R1, UR4, RZ ;  /* 0x0000000401107c10 */ /* 0x002fe2000ff1e0ff */
[----:B---3--:R-:W-:Y:S01]  /*0090*/  IMAD.U32 R4, RZ, RZ, UR6 ;  /* 0x00000006ff047e24 */ /* 0x008fe2000f8e00ff */
[----:B------:R-:W-:-:S03]  /*00a0*/  MOV R5, UR7 ;  /* 0x0000000700057c02 */ /* 0x000fc60008000f00 */
[----:B0---4-:R-:W-:-:S08]  /*00b0*/  IMAD.X R17, RZ, RZ, UR5, P0 ;  /* 0x00000005ff117e24 */ /* 0x011fd000080e06ff */
[----:B------:R-:W-:-:S07]  /*00c0*/  LEPC R20, `(.L_x_0) ;  /* 0x000000001014794e */ /* 0x000fce0000000000 */
[----:B--2---:R-:W-:Y:S05]  /*00d0*/  CALL.ABS.NOINC R8 ;  /* 0x0000000008007343 */ /* 0x004fea0003c00000 */
.L_x_0:
[----:B------:R-:W0:Y:S01]  /*00e0*/  S2R R8, SR_TID.X ;  /* 0x0000000000087919 */ /* 0x000e220000002100 */
[----:B------:R-:W1:Y:S01]  /*00f0*/  LDC.64 R2, c[0x4][R2] ;  /* 0x0100000002027b82 */ /* 0x000e620000000a00 */
[----:B------:R-:W2:Y:S01]  /*0100*/  LDCU.64 UR4, c[0x4][0x10] ;  /* 0x01000200ff0477ac */ /* 0x000ea20008000a00 */
[----:B------:R-:W-:Y:S01]  /*0110*/  IMAD.MOV.U32 R6, RZ, RZ, R16 ;  /* 0x000000ffff067224 */ /* 0x000fe200078e0010 */
[----:B------:R-:W0:Y:S01]  /*0120*/  S2R R9, SR_CTAID.X ;  /* 0x0000000000097919 */ /* 0x000e220000002500 */
[----:B------:R-:W-:Y:S01]  /*0130*/  MOV R7, R17 ;  /* 0x0000001100077202 */ /* 0x000fe20000000f00 */
[----:B--2---:R-:W-:Y:S01]  /*0140*/  IMAD.U32 R4, RZ, RZ, UR4 ;  /* 0x00000004ff047e24 */ /* 0x004fe2000f8e00ff */
[----:B------:R-:W-:Y:S01]  /*0150*/  MOV R5, UR5 ;  /* 0x0000000500057c02 */ /* 0x000fe20008000f00 */
[----:B0-----:R0:W-:Y:S06]  /*0160*/  STL.64 [R1], R8 ;  /* 0x0000000801007387 */ /* 0x0011ec0000100a00 */
[----:B------:R-:W-:-:S07]  /*0170*/  LEPC R20, `(.L_x_1) ;  /* 0x000000001014794e */ /* 0x000fce0000000000 */
[----:B01----:R-:W-:Y:S05]  /*0180*/  CALL.ABS.NOINC R2 ;  /* 0x0000000002007343 */ /* 0x003fea0003c00000 */
.L_x_1:
[----:B------:R-:W-:Y:S05]  /*0190*/  EXIT ;  /* 0x000000000000794d */ /* 0x000fea0003800000 */
.L_x_2:
[----:B------:R-:W-:-:S00]  /*01a0*/  BRA `(.L_x_2) ;  /* 0xfffffffc00fc7947 */ /* 0x000fc0000383ffff */
[----:B------:R-:W-:-:S00]  /*01b0*/  NOP ;  /* 0x0000000000007918 */ /* 0x000fc00000000000 */
        /* <DEDUP_REMOVED lines=12> */
.L_x_3:


//--------------------- .nv.global.init           --------------------------
	.section	.nv.global.init,"aw",@progbits
.nv.global.init:
	.type		$str$1,@object
	.size		$str$1,($str - $str$1)
$str$1:
        /*0000*/ 	.byte	0x66, 0x72, 0x6f, 0x6d, 0x20, 0x74, 0x68, 0x65, 0x20, 0x74, 0x68, 0x72, 0x65, 0x61, 0x64, 0x3a
        /*0010*/ 	.byte	0x5b, 0x25, 0x64, 0x2c, 0x25, 0x64, 0x5d, 0x0a, 0x00
	.type		$str,@object
	.size		$str,(.L_0 - $str)
$str:
        /*0019*/ 	.byte	0x48, 0x65, 0x6c, 0x6c, 0x6f, 0x20, 0x57, 0x6f, 0x72, 0x6c, 0x64, 0x20, 0x66, 0x72, 0x6f, 0x6d
        /*0029*/ 	.byte	0x20, 0x74, 0x68, 0x65, 0x20, 0x64, 0x65, 0x76, 0x69, 0x63, 0x65, 0x3a, 0x20, 0x47, 0x50, 0x55
        /*0039*/ 	.byte	0x0a, 0x00
.L_0:


//--------------------- .nv.shared.reserved.0     --------------------------
	.section	.nv.shared.reserved.0,"aw",@nobits
	.weak		__nv_reservedSMEM_offset_0_alias
	.size		__nv_reservedSMEM_offset_0_alias, 0, 64
	.other		__nv_reservedSMEM_offset_0_alias,@"STO_CUDA_RESERVED_SHARED STV_DEFAULT"
__nv_reservedSMEM_offset_0_alias:
	.zero		0
	.zero		64


//--------------------- .nv.constant0._Z8greetGpuv --------------------------
	.section	.nv.constant0._Z8greetGpuv,"a",@progbits
	.sectionflags	@""
	.align	4
.nv.constant0._Z8greetGpuv:
	.zero		896


//--------------------- SYMBOLS --------------------------

	.type		.nv.reservedSmem.offset0,@object
	.size		.nv.reservedSmem.offset0,0x4
	.type		vprintf,@function
